	.headerflags	@"EF_CUDA_TEXMODE_UNIFIED EF_CUDA_64BIT_ADDRESS EF_CUDA_ACCELERATORS EF_CUDA_SM90 EF_CUDA_VIRTUAL_SM(EF_CUDA_SM90)"
	.elftype	@"ET_EXEC"


//--------------------- .nv.info                  --------------------------
	.section	.nv.info,"",@"SHT_CUDA_INFO"
	.align	4


	//----- nvinfo : EIATTR_REGCOUNT
	.align		4
        /*0000*/ 	.byte	0x04, 0x2f
        /*0002*/ 	.short	(.L_1 - .L_0)
	.align		4
.L_0:
        /*0004*/ 	.word	index@(triton_poi_fused_cat_77)
        /*0008*/ 	.word	0x00000012


	//----- nvinfo : EIATTR_MIN_STACK_SIZE
	.align		4
.L_1:
        /*000c*/ 	.byte	0x04, 0x12
        /*000e*/ 	.short	(.L_3 - .L_2)
	.align		4
.L_2:
        /*0010*/ 	.word	index@(triton_poi_fused_cat_77)
        /*0014*/ 	.word	0x00000000


	//----- nvinfo : EIATTR_FRAME_SIZE
	.align		4
.L_3:
        /*0018*/ 	.byte	0x04, 0x11
        /*001a*/ 	.short	(.L_5 - .L_4)
	.align		4
.L_4:
        /*001c*/ 	.word	index@(triton_poi_fused_cat_77)
        /*0020*/ 	.word	0x00000000


	//----- nvinfo : EIATTR_MIN_STACK_SIZE
	.align		4
.L_5:
        /*0024*/ 	.byte	0x04, 0x12
        /*0026*/ 	.short	(.L_7 - .L_6)
	.align		4
.L_6:
        /*0028*/ 	.word	index@(triton_poi_fused_cat_77)
        /*002c*/ 	.word	0x00000000
.L_7:


//--------------------- .nv.info.triton_poi_fused_cat_77 --------------------------
	.section	.nv.info.triton_poi_fused_cat_77,"",@"SHT_CUDA_INFO"
	.sectionflags	@""
	.align	4


	//----- nvinfo : EIATTR_CUDA_API_VERSION
	.align		4
        /*0000*/ 	.byte	0x04, 0x37
        /*0002*/ 	.short	(.L_9 - .L_8)
.L_8:
        /*0004*/ 	.word	0x0000007c


	//----- nvinfo : EIATTR_KPARAM_INFO
	.align		4
.L_9:
        /*0008*/ 	.byte	0x04, 0x17
        /*000a*/ 	.short	(.L_11 - .L_10)
.L_10:
        /*000c*/ 	.word	0x00000000
        /*0010*/ 	.short	0x0004
        /*0012*/ 	.short	0x0020
        /*0014*/ 	.byte	0x00, 0xf0, 0x11, 0x00


	//----- nvinfo : EIATTR_KPARAM_INFO
	.align		4
.L_11:
        /*0018*/ 	.byte	0x04, 0x17
        /*001a*/ 	.short	(.L_13 - .L_12)
.L_12:
        /*001c*/ 	.word	0x00000000
        /*0020*/ 	.short	0x0003
        /*0022*/ 	.short	0x0018
        /*0024*/ 	.byte	0x00, 0xf4, 0x21, 0x00


	//----- nvinfo : EIATTR_KPARAM_INFO
	.align		4
.L_13:
        /*0028*/ 	.byte	0x04, 0x17
        /*002a*/ 	.short	(.L_15 - .L_14)
.L_14:
        /*002c*/ 	.word	0x00000000
        /*0030*/ 	.short	0x0002
        /*0032*/ 	.short	0x0010
        /*0034*/ 	.byte	0x00, 0xf4, 0x21, 0x00


	//----- nvinfo : EIATTR_KPARAM_INFO
	.align		4
.L_15:
        /*0038*/ 	.byte	0x04, 0x17
        /*003a*/ 	.short	(.L_17 - .L_16)
.L_16:
        /*003c*/ 	.word	0x00000000
        /*0040*/ 	.short	0x0001
        /*0042*/ 	.short	0x0008
        /*0044*/ 	.byte	0x00, 0xf4, 0x21, 0x00


	//----- nvinfo : EIATTR_KPARAM_INFO
	.align		4
.L_17:
        /*0048*/ 	.byte	0x04, 0x17
        /*004a*/ 	.short	(.L_19 - .L_18)
.L_18:
        /*004c*/ 	.word	0x00000000
        /*0050*/ 	.short	0x0000
        /*0052*/ 	.short	0x0000
        /*0054*/ 	.byte	0x00, 0xf4, 0x21, 0x00


	//----- nvinfo : EIATTR_SPARSE_MMA_MASK
	.align		4
.L_19:
        /*0058*/ 	.byte	0x03, 0x50
        /*005a*/ 	.short	0x0000


	//----- nvinfo : EIATTR_MAXREG_COUNT
	.align		4
        /*005c*/ 	.byte	0x03, 0x1b
        /*005e*/ 	.short	0x00ff


	//----- nvinfo : EIATTR_EXIT_INSTR_OFFSETS
	.align		4
        /*0060*/ 	.byte	0x04, 0x1c
        /*0062*/ 	.short	(.L_21 - .L_20)


	//   ....[0]....
.L_20:
        /*0064*/ 	.word	0x000001a0


	//----- nvinfo : EIATTR_REQNTID
	.align		4
.L_21:
        /*0068*/ 	.byte	0x04, 0x10
        /*006a*/ 	.short	(.L_23 - .L_22)
.L_22:
        /*006c*/ 	.word	0x00000080
        /*0070*/ 	.word	0x00000001
        /*0074*/ 	.word	0x00000001


	//----- nvinfo : EIATTR_CBANK_PARAM_SIZE
	.align		4
.L_23:
        /*0078*/ 	.byte	0x03, 0x19
        /*007a*/ 	.short	0x0024


	//----- nvinfo : EIATTR_PARAM_CBANK
	.align		4
        /*007c*/ 	.byte	0x04, 0x0a
        /*007e*/ 	.short	(.L_25 - .L_24)
	.align		4
.L_24:
        /*0080*/ 	.word	index@(.nv.constant0.triton_poi_fused_cat_77)
        /*0084*/ 	.short	0x0210
        /*0086*/ 	.short	0x0024


	//----- nvinfo : EIATTR_SW_WAR
	.align		4
.L_25:
        /*0088*/ 	.byte	0x04, 0x36
        /*008a*/ 	.short	(.L_27 - .L_26)
.L_26:
        /*008c*/ 	.word	0x00000008
.L_27:


//--------------------- .nv.callgraph             --------------------------
	.section	.nv.callgraph,"",@"SHT_CUDA_CALLGRAPH"
	.align	4
	.sectionentsize	8
	.align		4
        /*0000*/ 	.word	0x00000000
	.align		4
        /*0004*/ 	.word	0xffffffff
	.align		4
        /*0008*/ 	.word	0x00000000
	.align		4
        /*000c*/ 	.word	0xfffffffe
	.align		4
        /*0010*/ 	.word	0x00000000
	.align		4
        /*0014*/ 	.word	0xfffffffd
	.align		4
        /*0018*/ 	.word	0x00000000
	.align		4
        /*001c*/ 	.word	0xfffffffc


//--------------------- .text.triton_poi_fused_cat_77 --------------------------
	.section	.text.triton_poi_fused_cat_77,"ax",@progbits
	.align	128
        .global         triton_poi_fused_cat_77
        .type           triton_poi_fused_cat_77,@function
        .size           triton_poi_fused_cat_77,(.L_x_1 - triton_poi_fused_cat_77)
        .other          triton_poi_fused_cat_77,@"STO_CUDA_ENTRY STV_DEFAULT"
triton_poi_fused_cat_77:
.text.triton_poi_fused_cat_77:
[----:B------:R-:W-:Y:S01]  /*0000*/  LDC R1, c[0x0][0x28] ;  /* 0x00000a00ff017b82 */ /* 0x000fe20000000800 */
[----:B------:R-:W1:Y:S07]  /*0010*/  S2R R0, SR_TID.X ;  /* 0x0000000000007919 */ /* 0x000e6e0000002100 */
[----:B------:R-:W2:Y:S01]  /*0020*/  LDC.64 R2, c[0x0][0x210] ;  /* 0x00008400ff027b82 */ /* 0x000ea20000000a00 */
[----:B------:R-:W-:Y:S01]  /*0030*/  ULDC.64 UR4, c[0x0][0x208] ;  /* 0x0000820000047ab9 */ /* 0x000fe20000000a00 */
[----:B------:R-:W3:Y:S06]  /*0040*/  S2R R11, SR_CTAID.X ;  /* 0x00000000000b7919 */ /* 0x000eec0000002500 */
[----:B------:R-:W4:Y:S08]  /*0050*/  LDC.64 R4, c[0x0][0x218] ;  /* 0x00008600ff047b82 */ /* 0x000f300000000a00 */
[----:B------:R-:W5:Y:S08]  /*0060*/  LDC.64 R6, c[0x0][0x220] ;  /* 0x00008800ff067b82 */ /* 0x000f700000000a00 */
[----:B------:R-:W4:Y:S01]  /*0070*/  LDC.64 R8, c[0x0][0x228] ;  /* 0x00008a00ff087b82 */ /* 0x000f220000000a00 */
[----:B-1----:R-:W-:-:S04]  /*0080*/  SHF.L.U32 R0, R0, 0x1, RZ ;  /* 0x0000000100007819 */ /* 0x002fc800000006ff */
[----:B------:R-:W-:-:S04]  /*0090*/  LOP3.LUT R0, R0, 0xfe, RZ, 0xc0, !PT ;  /* 0x000000fe00007812 */ /* 0x000fc800078ec0ff */
[----:B---3--:R-:W-:-:S05]  /*00a0*/  LEA R11, R11, R0, 0x8 ;  /* 0x000000000b0b7211 */ /* 0x008fca00078e40ff */
[----:B--2---:R-:W-:-:S06]  /*00b0*/  IMAD.WIDE R2, R11, 0x4, R2 ;  /* 0x000000040b027825 */ /* 0x004fcc00078e0202 */
[----:B------:R-:W2:Y:S01]  /*00c0*/  LDG.E.64 R2, desc[UR4][R2.64] ;  /* 0x0000000402027981 */ /* 0x000ea2000c1e1b00 */
[----:B------:R-:W-:-:S05]  /*00d0*/  IMAD.HI R0, R11, 0x2aaaaaab, RZ ;  /* 0x2aaaaaab0b007827 */ /* 0x000fca00078e02ff */
[----:B------:R-:W-:-:S04]  /*00e0*/  SHF.R.U32.HI R13, RZ, 0x1f, R0 ;  /* 0x0000001fff0d7819 */ /* 0x000fc80000011600 */
[----:B------:R-:W-:-:S05]  /*00f0*/  LEA.HI.SX32 R0, R0, R13, 0x17 ;  /* 0x0000000d00007211 */ /* 0x000fca00078fbaff */
[----:B------:R-:W-:-:S04]  /*0100*/  IMAD R11, R0, -0xc00, R11 ;  /* 0xfffff400000b7824 */ /* 0x000fc800078e020b */
[----:B------:R-:W-:-:S04]  /*0110*/  IMAD R11, R0, 0x13e00, R11 ;  /* 0x00013e00000b7824 */ /* 0x000fc800078e020b */
[----:B------:R-:W-:Y:S02]  /*0120*/  IMAD R13, R0, 0xc00, R11 ;  /* 0x00000c00000d7824 */ /* 0x000fe400078e020b */
[----:B----4-:R-:W-:-:S04]  /*0130*/  IMAD.WIDE R4, R11, 0x4, R4 ;  /* 0x000000040b047825 */ /* 0x010fc800078e0204 */
[----:B------:R-:W-:Y:S02]  /*0140*/  IMAD R15, R0, 0xc00, R13 ;  /* 0x00000c00000f7824 */ /* 0x000fe400078e020d */
[----:B-----5:R-:W-:-:S04]  /*0150*/  IMAD.WIDE R6, R13, 0x4, R6 ;  /* 0x000000040d067825 */ /* 0x020fc800078e0206 */
[----:B0-----:R-:W-:Y:S01]  /*0160*/  IMAD.WIDE R8, R15, 0x4, R8 ;  /* 0x000000040f087825 */ /* 0x001fe200078e0208 */
[----:B--2---:R-:W-:Y:S04]  /*0170*/  STG.E.64 desc[UR4][R4.64], R2 ;  /* 0x0000000204007986 */ /* 0x004fe8000c101b04 */
[----:B------:R-:W-:Y:S04]  /*0180*/  STG.E.64 desc[UR4][R6.64], R2 ;  /* 0x0000000206007986 */ /* 0x000fe8000c101b04 */
[----:B------:R-:W-:Y:S01]  /*0190*/  STG.E.64 desc[UR4][R8.64], R2 ;  /* 0x0000000208007986 */ /* 0x000fe2000c101b04 */
[----:B------:R-:W-:Y:S05]  /*01a0*/  EXIT ;  /* 0x000000000000794d */ /* 0x000fea0003800000 */
.L_x_0:
[----:B------:R-:W-:-:S00]  /*01b0*/  BRA `(.L_x_0) ;  /* 0xfffffffc00fc7947 */ /* 0x000fc0000383ffff */
[----:B------:R-:W-:-:S00]  /*01c0*/  NOP ;  /* 0x0000000000007918 */ /* 0x000fc00000000000 */
        /* <DEDUP_REMOVED lines=11> */
.L_x_1:


//--------------------- .nv.constant0.triton_poi_fused_cat_77 --------------------------
	.section	.nv.constant0.triton_poi_fused_cat_77,"a",@progbits
	.sectionflags	@""
	.align	4
.nv.constant0.triton_poi_fused_cat_77:
	.zero		564
